//
// Generated by NVIDIA NVVM Compiler
//
// Compiler Build ID: CL-36424714
// Cuda compilation tools, release 13.0, V13.0.88
// Based on NVVM 20.0.0
//

.version 9.0
.target sm_100
.address_size 64

	// .globl	_Z8mykerneliiPKfPf

.visible .entry _Z8mykerneliiPKfPf(
	.param .u32 _Z8mykerneliiPKfPf_param_0,
	.param .u32 _Z8mykerneliiPKfPf_param_1,
	.param .u64 .ptr .align 1 _Z8mykerneliiPKfPf_param_2,
	.param .u64 .ptr .align 1 _Z8mykerneliiPKfPf_param_3
)
{
	.reg .pred 	%p<13>;
	.reg .b32 	%r<48>;
	.reg .b32 	%f<112>;
	.reg .b64 	%rd<40>;

	ld.param.u32 	%r25, [_Z8mykerneliiPKfPf_param_0];
	ld.param.u32 	%r26, [_Z8mykerneliiPKfPf_param_1];
	ld.param.u64 	%rd10, [_Z8mykerneliiPKfPf_param_2];
	ld.param.u64 	%rd9, [_Z8mykerneliiPKfPf_param_3];
	cvta.to.global.u64 	%rd1, %rd10;
	mov.u32 	%r27, %tid.x;
	mov.u32 	%r28, %ctaid.x;
	mov.u32 	%r29, %ntid.x;
	mad.lo.s32 	%r1, %r28, %r29, %r27;
	mov.u32 	%r30, %tid.y;
	mov.u32 	%r31, %ctaid.y;
	mov.u32 	%r32, %ntid.y;
	mad.lo.s32 	%r2, %r31, %r32, %r30;
	max.s32 	%r33, %r2, %r1;
	setp.ge.s32 	%p1, %r33, %r25;
	setp.gt.s32 	%p2, %r2, %r1;
	or.pred  	%p3, %p2, %p1;
	@%p3 bra 	$L__BB0_15;
	setp.lt.s32 	%p4, %r26, 1;
	mov.f32 	%f111, 0f00000000;
	@%p4 bra 	$L__BB0_14;
	mul.lo.s32 	%r3, %r26, %r2;
	mul.lo.s32 	%r4, %r26, %r1;
	and.b32  	%r5, %r26, 15;
	setp.lt.u32 	%p5, %r26, 16;
	mov.f32 	%f111, 0f00000000;
	mov.b32 	%r44, 0;
	@%p5 bra 	$L__BB0_5;
	and.b32  	%r44, %r26, 2147483632;
	neg.s32 	%r42, %r44;
	mul.wide.u32 	%rd11, %r3, 4;
	add.s64 	%rd3, %rd1, 32;
	add.s64 	%rd38, %rd3, %rd11;
	mov.f32 	%f111, 0f00000000;
	mov.u32 	%r41, %r4;
$L__BB0_4:
	.pragma "nounroll";
	mul.wide.s32 	%rd12, %r41, 4;
	add.s64 	%rd13, %rd3, %rd12;
	ld.global.f32 	%f18, [%rd38+-32];
	ld.global.f32 	%f19, [%rd13+-32];
	fma.rn.f32 	%f20, %f18, %f19, %f111;
	ld.global.f32 	%f21, [%rd38+-28];
	ld.global.f32 	%f22, [%rd13+-28];
	fma.rn.f32 	%f23, %f21, %f22, %f20;
	ld.global.f32 	%f24, [%rd38+-24];
	ld.global.f32 	%f25, [%rd13+-24];
	fma.rn.f32 	%f26, %f24, %f25, %f23;
	ld.global.f32 	%f27, [%rd38+-20];
	ld.global.f32 	%f28, [%rd13+-20];
	fma.rn.f32 	%f29, %f27, %f28, %f26;
	ld.global.f32 	%f30, [%rd38+-16];
	ld.global.f32 	%f31, [%rd13+-16];
	fma.rn.f32 	%f32, %f30, %f31, %f29;
	ld.global.f32 	%f33, [%rd38+-12];
	ld.global.f32 	%f34, [%rd13+-12];
	fma.rn.f32 	%f35, %f33, %f34, %f32;
	ld.global.f32 	%f36, [%rd38+-8];
	ld.global.f32 	%f37, [%rd13+-8];
	fma.rn.f32 	%f38, %f36, %f37, %f35;
	ld.global.f32 	%f39, [%rd38+-4];
	ld.global.f32 	%f40, [%rd13+-4];
	fma.rn.f32 	%f41, %f39, %f40, %f38;
	ld.global.f32 	%f42, [%rd38];
	ld.global.f32 	%f43, [%rd13];
	fma.rn.f32 	%f44, %f42, %f43, %f41;
	ld.global.f32 	%f45, [%rd38+4];
	ld.global.f32 	%f46, [%rd13+4];
	fma.rn.f32 	%f47, %f45, %f46, %f44;
	ld.global.f32 	%f48, [%rd38+8];
	ld.global.f32 	%f49, [%rd13+8];
	fma.rn.f32 	%f50, %f48, %f49, %f47;
	ld.global.f32 	%f51, [%rd38+12];
	ld.global.f32 	%f52, [%rd13+12];
	fma.rn.f32 	%f53, %f51, %f52, %f50;
	ld.global.f32 	%f54, [%rd38+16];
	ld.global.f32 	%f55, [%rd13+16];
	fma.rn.f32 	%f56, %f54, %f55, %f53;
	ld.global.f32 	%f57, [%rd38+20];
	ld.global.f32 	%f58, [%rd13+20];
	fma.rn.f32 	%f59, %f57, %f58, %f56;
	ld.global.f32 	%f60, [%rd38+24];
	ld.global.f32 	%f61, [%rd13+24];
	fma.rn.f32 	%f62, %f60, %f61, %f59;
	ld.global.f32 	%f63, [%rd38+28];
	ld.global.f32 	%f64, [%rd13+28];
	fma.rn.f32 	%f111, %f63, %f64, %f62;
	add.s32 	%r42, %r42, 16;
	add.s64 	%rd38, %rd38, 64;
	add.s32 	%r41, %r41, 16;
	setp.ne.s32 	%p6, %r42, 0;
	@%p6 bra 	$L__BB0_4;
$L__BB0_5:
	setp.eq.s32 	%p7, %r5, 0;
	@%p7 bra 	$L__BB0_14;
	and.b32  	%r13, %r26, 7;
	setp.lt.u32 	%p8, %r5, 8;
	@%p8 bra 	$L__BB0_8;
	add.s32 	%r35, %r44, %r3;
	mul.wide.u32 	%rd14, %r35, 4;
	add.s64 	%rd15, %rd1, %rd14;
	ld.global.f32 	%f66, [%rd15];
	add.s32 	%r36, %r44, %r4;
	mul.wide.s32 	%rd16, %r36, 4;
	add.s64 	%rd17, %rd1, %rd16;
	ld.global.f32 	%f67, [%rd17];
	fma.rn.f32 	%f68, %f66, %f67, %f111;
	cvt.u64.u32 	%rd18, %r3;
	cvt.u64.u32 	%rd19, %r44;
	add.s64 	%rd20, %rd19, %rd18;
	shl.b64 	%rd21, %rd20, 2;
	add.s64 	%rd22, %rd1, %rd21;
	ld.global.f32 	%f69, [%rd22+4];
	ld.global.f32 	%f70, [%rd17+4];
	fma.rn.f32 	%f71, %f69, %f70, %f68;
	ld.global.f32 	%f72, [%rd22+8];
	ld.global.f32 	%f73, [%rd17+8];
	fma.rn.f32 	%f74, %f72, %f73, %f71;
	ld.global.f32 	%f75, [%rd22+12];
	ld.global.f32 	%f76, [%rd17+12];
	fma.rn.f32 	%f77, %f75, %f76, %f74;
	ld.global.f32 	%f78, [%rd22+16];
	ld.global.f32 	%f79, [%rd17+16];
	fma.rn.f32 	%f80, %f78, %f79, %f77;
	ld.global.f32 	%f81, [%rd22+20];
	ld.global.f32 	%f82, [%rd17+20];
	fma.rn.f32 	%f83, %f81, %f82, %f80;
	ld.global.f32 	%f84, [%rd22+24];
	ld.global.f32 	%f85, [%rd17+24];
	fma.rn.f32 	%f86, %f84, %f85, %f83;
	ld.global.f32 	%f87, [%rd22+28];
	ld.global.f32 	%f88, [%rd17+28];
	fma.rn.f32 	%f111, %f87, %f88, %f86;
	add.s32 	%r44, %r44, 8;
$L__BB0_8:
	setp.eq.s32 	%p9, %r13, 0;
	@%p9 bra 	$L__BB0_14;
	and.b32  	%r16, %r26, 3;
	setp.lt.u32 	%p10, %r13, 4;
	@%p10 bra 	$L__BB0_11;
	add.s32 	%r37, %r44, %r3;
	mul.wide.u32 	%rd23, %r37, 4;
	add.s64 	%rd24, %rd1, %rd23;
	ld.global.f32 	%f90, [%rd24];
	add.s32 	%r38, %r44, %r4;
	mul.wide.s32 	%rd25, %r38, 4;
	add.s64 	%rd26, %rd1, %rd25;
	ld.global.f32 	%f91, [%rd26];
	fma.rn.f32 	%f92, %f90, %f91, %f111;
	cvt.u64.u32 	%rd27, %r3;
	cvt.u64.u32 	%rd28, %r44;
	add.s64 	%rd29, %rd28, %rd27;
	shl.b64 	%rd30, %rd29, 2;
	add.s64 	%rd31, %rd1, %rd30;
	ld.global.f32 	%f93, [%rd31+4];
	ld.global.f32 	%f94, [%rd26+4];
	fma.rn.f32 	%f95, %f93, %f94, %f92;
	ld.global.f32 	%f96, [%rd31+8];
	ld.global.f32 	%f97, [%rd26+8];
	fma.rn.f32 	%f98, %f96, %f97, %f95;
	ld.global.f32 	%f99, [%rd31+12];
	ld.global.f32 	%f100, [%rd26+12];
	fma.rn.f32 	%f111, %f99, %f100, %f98;
	add.s32 	%r44, %r44, 4;
$L__BB0_11:
	setp.eq.s32 	%p11, %r16, 0;
	@%p11 bra 	$L__BB0_14;
	add.s32 	%r47, %r44, %r4;
	add.s32 	%r39, %r44, %r3;
	mul.wide.u32 	%rd32, %r39, 4;
	add.s64 	%rd39, %rd1, %rd32;
	neg.s32 	%r46, %r16;
$L__BB0_13:
	.pragma "nounroll";
	mul.wide.s32 	%rd33, %r47, 4;
	add.s64 	%rd34, %rd1, %rd33;
	ld.global.f32 	%f101, [%rd39];
	ld.global.f32 	%f102, [%rd34];
	fma.rn.f32 	%f111, %f101, %f102, %f111;
	add.s32 	%r47, %r47, 1;
	add.s64 	%rd39, %rd39, 4;
	add.s32 	%r46, %r46, 1;
	setp.ne.s32 	%p12, %r46, 0;
	@%p12 bra 	$L__BB0_13;
$L__BB0_14:
	mad.lo.s32 	%r40, %r2, %r25, %r1;
	cvta.to.global.u64 	%rd35, %rd9;
	mul.wide.u32 	%rd36, %r40, 4;
	add.s64 	%rd37, %rd35, %rd36;
	st.global.f32 	[%rd37], %f111;
$L__BB0_15:
	ret;

}


// ===== COMPILED SASS (sm_100) =====

	.target	sm_100

	.elftype	@"ET_EXEC"


//--------------------- .note.nv.tkinfo           --------------------------
	.section	.note.nv.tkinfo,"",@"SHT_NOTE"
	.sectionflags	@"SHF_NOTE_NV_TKINFO"
	.tkinfo
        /*0018*/ 	.word	0x00000002
        /*0030*/ 	.string	""
        /*0030*/ 	.string	"ptxas"
        /*0030*/ 	.string	"Cuda compilation tools, release 13.0, V13.0.88"
        /*0030*/ 	.string	"Build cuda_13.0.r13.0/compiler.36424714_0"
        /*0030*/ 	.string	"-arch sm_100 -m 64 "



//--------------------- .note.nv.cuinfo           --------------------------
	.section	.note.nv.cuinfo,"",@"SHT_NOTE"
	.sectionflags	@"SHF_NOTE_NV_CUINFO"
        /*0018*/ 	.short	0x0002
        /*001a*/ 	.short	0x0064
        /*001c*/ 	.short	0x0082
	.zero		2


//--------------------- .nv.info                  --------------------------
	.section	.nv.info,"",@"SHT_CUDA_INFO"
	.align	4


	//----- nvinfo : EIATTR_REGCOUNT
	.align		4
        /*0000*/ 	.byte	0x04, 0x2f
        /*0002*/ 	.short	(.L_1 - .L_0)
	.align		4
.L_0:
        /*0004*/ 	.word	index@(_Z8mykerneliiPKfPf)
        /*0008*/ 	.word	0x00000020


	//----- nvinfo : EIATTR_FRAME_SIZE
	.align		4
.L_1:
        /*000c*/ 	.byte	0x04, 0x11
        /*000e*/ 	.short	(.L_3 - .L_2)
	.align		4
.L_2:
        /*0010*/ 	.word	index@(_Z8mykerneliiPKfPf)
        /*0014*/ 	.word	0x00000000


	//----- nvinfo : EIATTR_MIN_STACK_SIZE
	.align		4
.L_3:
        /*0018*/ 	.byte	0x04, 0x12
        /*001a*/ 	.short	(.L_5 - .L_4)
	.align		4
.L_4:
        /*001c*/ 	.word	index@(_Z8mykerneliiPKfPf)
        /*0020*/ 	.word	0x00000000
.L_5:


//--------------------- .nv.compat                --------------------------
	.section	.nv.compat,"",@"SHT_CUDA_COMPAT_INFO"
	.align	4
        /*0000*/ 	.byte	0x02, 0x09, 0x00, 0x00, 0x02, 0x02, 0x01, 0x00, 0x02, 0x05, 0x05, 0x00, 0x03, 0x07, 0x01, 0x01
        /*0010*/ 	.byte	0x02, 0x03, 0x00, 0x00, 0x02, 0x06, 0x01, 0x00, 0x04, 0x0b, 0x08, 0x00, 0x09, 0x00, 0x00, 0x00
        /*0020*/ 	.byte	0x00, 0x00, 0x00, 0x00


//--------------------- .nv.info._Z8mykerneliiPKfPf --------------------------
	.section	.nv.info._Z8mykerneliiPKfPf,"",@"SHT_CUDA_INFO"
	.sectionflags	@""
	.align	4


	//----- nvinfo : EIATTR_CUDA_API_VERSION
	.align		4
        /*0000*/ 	.byte	0x04, 0x37
        /*0002*/ 	.short	(.L_7 - .L_6)
.L_6:
        /*0004*/ 	.word	0x00000082


	//----- nvinfo : EIATTR_KPARAM_INFO
	.align		4
.L_7:
        /*0008*/ 	.byte	0x04, 0x17
        /*000a*/ 	.short	(.L_9 - .L_8)
.L_8:
        /*000c*/ 	.word	0x00000000
        /*0010*/ 	.short	0x0003
        /*0012*/ 	.short	0x0010
        /*0014*/ 	.byte	0x00, 0xf5, 0x21, 0x00


	//----- nvinfo : EIATTR_KPARAM_INFO
	.align		4
.L_9:
        /*0018*/ 	.byte	0x04, 0x17
        /*001a*/ 	.short	(.L_11 - .L_10)
.L_10:
        /*001c*/ 	.word	0x00000000
        /*0020*/ 	.short	0x0002
        /*0022*/ 	.short	0x0008
        /*0024*/ 	.byte	0x00, 0xf5, 0x21, 0x00


	//----- nvinfo : EIATTR_KPARAM_INFO
	.align		4
.L_11:
        /*0028*/ 	.byte	0x04, 0x17
        /*002a*/ 	.short	(.L_13 - .L_12)
.L_12:
        /*002c*/ 	.word	0x00000000
        /*0030*/ 	.short	0x0001
        /*0032*/ 	.short	0x0004
        /*0034*/ 	.byte	0x00, 0xf0, 0x11, 0x00


	//----- nvinfo : EIATTR_KPARAM_INFO
	.align		4
.L_13:
        /*0038*/ 	.byte	0x04, 0x17
        /*003a*/ 	.short	(.L_15 - .L_14)
.L_14:
        /*003c*/ 	.word	0x00000000
        /*0040*/ 	.short	0x0000
        /*0042*/ 	.short	0x0000
        /*0044*/ 	.byte	0x00, 0xf0, 0x11, 0x00


	//----- nvinfo : EIATTR_SPARSE_MMA_MASK
	.align		4
.L_15:
        /*0048*/ 	.byte	0x03, 0x50
        /*004a*/ 	.short	0x0000


	//----- nvinfo : EIATTR_MAXREG_COUNT
	.align		4
        /*004c*/ 	.byte	0x03, 0x1b
        /*004e*/ 	.short	0x00ff


	//----- nvinfo : EIATTR_MERCURY_ISA_VERSION
	.align		4
        /*0050*/ 	.byte	0x03, 0x5f
        /*0052*/ 	.short	0x0101


	//----- nvinfo : EIATTR_VRC_CTA_INIT_COUNT
	.align		4
        /*0054*/ 	.byte	0x02, 0x4a
	.zero		1
	.zero		1


	//----- nvinfo : EIATTR_EXIT_INSTR_OFFSETS
	.align		4
        /*0058*/ 	.byte	0x04, 0x1c
        /*005a*/ 	.short	(.L_17 - .L_16)


	//   ....[0]....
.L_16:
        /*005c*/ 	.word	0x000000d0


	//   ....[1]....
        /*0060*/ 	.word	0x00000b90


	//----- nvinfo : EIATTR_CBANK_PARAM_SIZE
	.align		4
.L_17:
        /*0064*/ 	.byte	0x03, 0x19
        /*0066*/ 	.short	0x0018


	//----- nvinfo : EIATTR_PARAM_CBANK
	.align		4
        /*0068*/ 	.byte	0x04, 0x0a
        /*006a*/ 	.short	(.L_19 - .L_18)
	.align		4
.L_18:
        /*006c*/ 	.word	index@(.nv.constant0._Z8mykerneliiPKfPf)
        /*0070*/ 	.short	0x0380
        /*0072*/ 	.short	0x0018


	//----- nvinfo : EIATTR_SW_WAR
	.align		4
.L_19:
        /*0074*/ 	.byte	0x04, 0x36
        /*0076*/ 	.short	(.L_21 - .L_20)
.L_20:
        /*0078*/ 	.word	0x00000008
.L_21:


//--------------------- .nv.callgraph             --------------------------
	.section	.nv.callgraph,"",@"SHT_CUDA_CALLGRAPH"
	.align	4
	.sectionentsize	8
	.align		4
        /*0000*/ 	.word	0x00000000
	.align		4
        /*0004*/ 	.word	0xffffffff
	.align		4
        /*0008*/ 	.word	0x00000000
	.align		4
        /*000c*/ 	.word	0xfffffffe
	.align		4
        /*0010*/ 	.word	0x00000000
	.align		4
        /*0014*/ 	.word	0xfffffffd
	.align		4
        /*0018*/ 	.word	0x00000000
	.align		4
        /*001c*/ 	.word	0xfffffffc


//--------------------- .text._Z8mykerneliiPKfPf  --------------------------
	.section	.text._Z8mykerneliiPKfPf,"ax",@progbits
	.align	128
        .global         _Z8mykerneliiPKfPf
        .type           _Z8mykerneliiPKfPf,@function
        .size           _Z8mykerneliiPKfPf,(.L_x_7 - _Z8mykerneliiPKfPf)
        .other          _Z8mykerneliiPKfPf,@"STO_CUDA_ENTRY STV_DEFAULT"
_Z8mykerneliiPKfPf:
.text._Z8mykerneliiPKfPf:
[----:B------:R-:W-:Y:S01]  /*0000*/  LDC R1, c[0x0][0x37c] ;  /* 0x0000df00ff017b82 */ /* 0x000fe20000000800 */
[----:B------:R-:W0:Y:S07]  /*0010*/  S2R R0, SR_TID.X ;  /* 0x0000000000007919 */ /* 0x000e2e0000002100 */
[----:B------:R-:W0:Y:S01]  /*0020*/  LDC R3, c[0x0][0x360] ;  /* 0x0000d800ff037b82 */ /* 0x000e220000000800 */
[----:B------:R-:W1:Y:S01]  /*0030*/  LDCU UR9, c[0x0][0x380] ;  /* 0x00007000ff0977ac */ /* 0x000e620008000800 */
[----:B------:R-:W2:Y:S06]  /*0040*/  S2R R9, SR_TID.Y ;  /* 0x0000000000097919 */ /* 0x000eac0000002200 */
[----:B------:R-:W0:Y:S08]  /*0050*/  S2UR UR4, SR_CTAID.X ;  /* 0x00000000000479c3 */ /* 0x000e300000002500 */
[----:B------:R-:W2:Y:S08]  /*0060*/  S2UR UR5, SR_CTAID.Y ;  /* 0x00000000000579c3 */ /* 0x000eb00000002600 */
[----:B------:R-:W2:Y:S01]  /*0070*/  LDC R2, c[0x0][0x364] ;  /* 0x0000d900ff027b82 */ /* 0x000ea20000000800 */
[----:B0-----:R-:W-:-:S02]  /*0080*/  IMAD R0, R3, UR4, R0 ;  /* 0x0000000403007c24 */ /* 0x001fc4000f8e0200 */
[----:B--2---:R-:W-:-:S05]  /*0090*/  IMAD R9, R2, UR5, R9 ;  /* 0x0000000502097c24 */ /* 0x004fca000f8e0209 */
[----:B------:R-:W-:-:S04]  /*00a0*/  VIMNMX R2, PT, PT, R0, R9, !PT ;  /* 0x0000000900027248 */ /* 0x000fc80007fe0100 */
[----:B-1----:R-:W-:-:S04]  /*00b0*/  ISETP.GE.AND P0, PT, R2, UR9, PT ;  /* 0x0000000902007c0c */ /* 0x002fc8000bf06270 */
[----:B------:R-:W-:-:S13]  /*00c0*/  ISETP.GT.OR P0, PT, R9, R0, P0 ;  /* 0x000000000900720c */ /* 0x000fda0000704670 */
[----:B------:R-:W-:Y:S05]  /*00d0*/  @P0 EXIT ;  /* 0x000000000000094d */ /* 0x000fea0003800000 */
[----:B------:R-:W0:Y:S01]  /*00e0*/  LDCU UR6, c[0x0][0x384] ;  /* 0x00007080ff0677ac */ /* 0x000e220008000800 */
[----:B------:R-:W-:Y:S01]  /*00f0*/  HFMA2 R10, -RZ, RZ, 0, 0 ;  /* 0x00000000ff0a7431 */ /* 0x000fe200000001ff */
[----:B------:R-:W1:Y:S01]  /*0100*/  LDCU.64 UR10, c[0x0][0x358] ;  /* 0x00006b00ff0a77ac */ /* 0x000e620008000a00 */
[----:B0-----:R-:W-:-:S09]  /*0110*/  UISETP.GE.AND UP0, UPT, UR6, 0x1, UPT ;  /* 0x000000010600788c */ /* 0x001fd2000bf06270 */
[----:B-1----:R-:W-:Y:S05]  /*0120*/  BRA.U !UP0, `(.L_x_0) ;  /* 0x0000000908887547 */ /* 0x002fea000b800000 */
[----:B------:R-:W-:Y:S02]  /*0130*/  UISETP.GE.U32.AND UP1, UPT, UR6, 0x10, UPT ;  /* 0x000000100600788c */ /* 0x000fe4000bf26070 */
[----:B------:R-:W-:Y:S01]  /*0140*/  IMAD R13, R9, UR6, RZ ;  /* 0x00000006090d7c24 */ /* 0x000fe2000f8e02ff */
[----:B------:R-:W-:Y:S02]  /*0150*/  ULOP3.LUT UR7, UR6, 0xf, URZ, 0xc0, !UPT ;  /* 0x0000000f06077892 */ /* 0x000fe4000f8ec0ff */
[----:B------:R-:W-:Y:S01]  /*0160*/  IMAD R8, R0, UR6, RZ ;  /* 0x0000000600087c24 */ /* 0x000fe2000f8e02ff */
[----:B------:R-:W-:Y:S01]  /*0170*/  MOV R10, RZ ;  /* 0x000000ff000a7202 */ /* 0x000fe20000000f00 */
[----:B------:R-:W-:Y:S01]  /*0180*/  UMOV UR4, URZ ;  /* 0x000000ff00047c82 */ /* 0x000fe20008000000 */
[----:B------:R-:W-:Y:S01]  /*0190*/  UISETP.NE.AND UP0, UPT, UR7, URZ, UPT ;  /* 0x000000ff0700728c */ /* 0x000fe2000bf05270 */
[----:B------:R-:W-:Y:S10]  /*01a0*/  BRA.U !UP1, `(.L_x_1) ;  /* 0x00000005090c7547 */ /* 0x000ff4000b800000 */
[----:B------:R-:W0:Y:S01]  /*01b0*/  LDCU.64 UR4, c[0x0][0x388] ;  /* 0x00007100ff0477ac */ /* 0x000e220008000a00 */
[----:B------:R-:W-:Y:S01]  /*01c0*/  HFMA2 R10, -RZ, RZ, 0, 0 ;  /* 0x00000000ff0a7431 */ /* 0x000fe200000001ff */
[----:B------:R-:W-:Y:S01]  /*01d0*/  MOV R11, R8 ;  /* 0x00000008000b7202 */ /* 0x000fe20000000f00 */
[----:B0-----:R-:W-:-:S04]  /*01e0*/  UIADD3 UR4, UP1, UPT, UR4, 0x20, URZ ;  /* 0x0000002004047890 */ /* 0x001fc8000ff3e0ff */
[----:B------:R-:W-:Y:S02]  /*01f0*/  UIADD3.X UR5, UPT, UPT, URZ, UR5, URZ, UP1, !UPT ;  /* 0x00000005ff057290 */ /* 0x000fe40008ffe4ff */
[----:B------:R-:W-:Y:S01]  /*0200*/  MOV R2, UR4 ;  /* 0x0000000400027c02 */ /* 0x000fe20008000f00 */
[----:B------:R-:W-:-:S03]  /*0210*/  ULOP3.LUT UR4, UR6, 0x7ffffff0, URZ, 0xc0, !UPT ;  /* 0x7ffffff006047892 */ /* 0x000fc6000f8ec0ff */
[----:B------:R-:W-:Y:S01]  /*0220*/  MOV R3, UR5 ;  /* 0x0000000500037c02 */ /* 0x000fe20008000f00 */
[----:B------:R-:W-:Y:S02]  /*0230*/  UIADD3 UR5, UPT, UPT, -UR4, URZ, URZ ;  /* 0x000000ff04057290 */ /* 0x000fe4000fffe1ff */
[----:B------:R-:W-:-:S03]  /*0240*/  IMAD.WIDE.U32 R4, R13, 0x4, R2 ;  /* 0x000000040d047825 */ /* 0x000fc600078e0002 */
[----:B------:R-:W-:Y:S02]  /*0250*/  MOV R6, R4 ;  /* 0x0000000400067202 */ /* 0x000fe40000000f00 */
[----:B------:R-:W-:-:S07]  /*0260*/  MOV R7, R5 ;  /* 0x0000000500077202 */ /* 0x000fce0000000f00 */
.L_x_2:
[----:B------:R-:W-:Y:S01]  /*0270*/  IMAD.WIDE R4, R11, 0x4, R2 ;  /* 0x000000040b047825 */ /* 0x000fe200078e0202 */
[----:B------:R-:W2:Y:S04]  /*0280*/  LDG.E R15, desc[UR10][R6.64+-0x20] ;  /* 0xffffe00a060f7981 */ /* 0x000ea8000c1e1900 */
[----:B------:R-:W2:Y:S04]  /*0290*/  LDG.E R12, desc[UR10][R4.64+-0x20] ;  /* 0xffffe00a040c7981 */ /* 0x000ea8000c1e1900 */
[----:B------:R-:W3:Y:S04]  /*02a0*/  LDG.E R27, desc[UR10][R6.64+-0x1c] ;  /* 0xffffe40a061b7981 */ /* 0x000ee8000c1e1900 */
[----:B------:R-:W3:Y:S04]  /*02b0*/  LDG.E R24, desc[UR10][R4.64+-0x1c] ;  /* 0xffffe40a04187981 */ /* 0x000ee8000c1e1900 */
[----:B------:R-:W4:Y:S04]  /*02c0*/  LDG.E R16, desc[UR10][R6.64+-0x18] ;  /* 0xffffe80a06107981 */ /* 0x000f28000c1e1900 */
[----:B------:R-:W4:Y:S04]  /*02d0*/  LDG.E R21, desc[UR10][R4.64+-0x18] ;  /* 0xffffe80a04157981 */ /* 0x000f28000c1e1900 */
[----:B------:R-:W5:Y:S04]  /*02e0*/  LDG.E R18, desc[UR10][R6.64+-0x14] ;  /* 0xffffec0a06127981 */ /* 0x000f68000c1e1900 */
[----:B------:R-:W5:Y:S04]  /*02f0*/  LDG.E R23, desc[UR10][R4.64+-0x14] ;  /* 0xffffec0a04177981 */ /* 0x000f68000c1e1900 */
[----:B------:R-:W5:Y:S04]  /*0300*/  LDG.E R20, desc[UR10][R6.64+-0x10] ;  /* 0xfffff00a06147981 */ /* 0x000f68000c1e1900 */
[----:B------:R-:W5:Y:S04]  /*0310*/  LDG.E R25, desc[UR10][R4.64+-0x10] ;  /* 0xfffff00a04197981 */ /* 0x000f68000c1e1900 */
[----:B------:R-:W5:Y:S04]  /*0320*/  LDG.E R14, desc[UR10][R6.64+-0xc] ;  /* 0xfffff40a060e7981 */ /* 0x000f68000c1e1900 */
[----:B------:R-:W5:Y:S04]  /*0330*/  LDG.E R19, desc[UR10][R4.64+-0xc] ;  /* 0xfffff40a04137981 */ /* 0x000f68000c1e1900 */
[----:B------:R-:W5:Y:S04]  /*0340*/  LDG.E R17, desc[UR10][R4.64+-0x4] ;  /* 0xfffffc0a04117981 */ /* 0x000f68000c1e1900 */
[----:B------:R-:W5:Y:S01]  /*0350*/  LDG.E R29, desc[UR10][R4.64+0x1c] ;  /* 0x00001c0a041d7981 */ /* 0x000f62000c1e1900 */
[----:B--2---:R-:W-:-:S03]  /*0360*/  FFMA R22, R15, R12, R10 ;  /* 0x0000000c0f167223 */ /* 0x004fc6000000000a */
[----:B------:R-:W2:Y:S04]  /*0370*/  LDG.E R10, desc[UR10][R6.64+-0x8] ;  /* 0xfffff80a060a7981 */ /* 0x000ea8000c1e1900 */
[----:B------:R-:W2:Y:S04]  /*0380*/  LDG.E R15, desc[UR10][R4.64+-0x8] ;  /* 0xfffff80a040f7981 */ /* 0x000ea8000c1e1900 */
[----:B------:R-:W2:Y:S01]  /*0390*/  LDG.E R12, desc[UR10][R6.64+-0x4] ;  /* 0xfffffc0a060c7981 */ /* 0x000ea2000c1e1900 */
[----:B---3--:R-:W-:-:S03]  /*03a0*/  FFMA R27, R27, R24, R22 ;  /* 0x000000181b1b7223 */ /* 0x008fc60000000016 */
[----:B------:R-:W3:Y:S01]  /*03b0*/  LDG.E R22, desc[UR10][R6.64+0x14] ;  /* 0x0000140a06167981 */ /* 0x000ee2000c1e1900 */
[----:B----4-:R-:W-:-:S03]  /*03c0*/  FFMA R27, R16, R21, R27 ;  /* 0x00000015101b7223 */ /* 0x010fc6000000001b */
[----:B------:R-:W4:Y:S04]  /*03d0*/  LDG.E R21, desc[UR10][R6.64] ;  /* 0x0000000a06157981 */ /* 0x000f28000c1e1900 */
[----:B------:R-:W4:Y:S01]  /*03e0*/  LDG.E R16, desc[UR10][R4.64] ;  /* 0x0000000a04107981 */ /* 0x000f22000c1e1900 */
[----:B-----5:R-:W-:-:S03]  /*03f0*/  FFMA R27, R18, R23, R27 ;  /* 0x00000017121b7223 */ /* 0x020fc6000000001b */
[----:B------:R-:W5:Y:S04]  /*0400*/  LDG.E R18, desc[UR10][R6.64+0x4] ;  /* 0x0000040a06127981 */ /* 0x000f68000c1e1900 */
[----:B------:R-:W5:Y:S01]  /*0410*/  LDG.E R23, desc[UR10][R4.64+0x4] ;  /* 0x0000040a04177981 */ /* 0x000f62000c1e1900 */
[----:B------:R-:W-:-:S03]  /*0420*/  FFMA R27, R20, R25, R27 ;  /* 0x00000019141b7223 */ /* 0x000fc6000000001b */
[----:B------:R-:W3:Y:S04]  /*0430*/  LDG.E R20, desc[UR10][R6.64+0x8] ;  /* 0x0000080a06147981 */ /* 0x000ee8000c1e1900 */
[----:B------:R-:W3:Y:S01]  /*0440*/  LDG.E R25, desc[UR10][R4.64+0x8] ;  /* 0x0000080a04197981 */ /* 0x000ee2000c1e1900 */
[----:B------:R-:W-:-:S03]  /*0450*/  FFMA R27, R14, R19, R27 ;  /* 0x000000130e1b7223 */ /* 0x000fc6000000001b */
[----:B------:R-:W3:Y:S04]  /*0460*/  LDG.E R14, desc[UR10][R6.64+0xc] ;  /* 0x00000c0a060e7981 */ /* 0x000ee8000c1e1900 */
[----:B------:R-:W3:Y:S04]  /*0470*/  LDG.E R19, desc[UR10][R4.64+0xc] ;  /* 0x00000c0a04137981 */ /* 0x000ee8000c1e1900 */
[----:B------:R-:W3:Y:S01]  /*0480*/  LDG.E R24, desc[UR10][R6.64+0x1c] ;  /* 0x00001c0a06187981 */ /* 0x000ee2000c1e1900 */
[----:B--2---:R-:W-:-:S03]  /*0490*/  FFMA R27, R10, R15, R27 ;  /* 0x0000000f0a1b7223 */ /* 0x004fc6000000001b */
[----:B------:R-:W2:Y:S04]  /*04a0*/  LDG.E R10, desc[UR10][R6.64+0x10] ;  /* 0x0000100a060a7981 */ /* 0x000ea8000c1e1900 */
[----:B------:R-:W2:Y:S01]  /*04b0*/  LDG.E R15, desc[UR10][R4.64+0x10] ;  /* 0x0000100a040f7981 */ /* 0x000ea2000c1e1900 */
[----:B------:R-:W-:-:S03]  /*04c0*/  FFMA R26, R12, R17, R27 ;  /* 0x000000110c1a7223 */ /* 0x000fc6000000001b */
[----:B------:R-:W2:Y:S04]  /*04d0*/  LDG.E R27, desc[UR10][R4.64+0x14] ;  /* 0x0000140a041b7981 */ /* 0x000ea8000c1e1900 */
[----:B------:R0:W2:Y:S04]  /*04e0*/  LDG.E R17, desc[UR10][R6.64+0x18] ;  /* 0x0000180a06117981 */ /* 0x0000a8000c1e1900 */
[----:B------:R-:W2:Y:S01]  /*04f0*/  LDG.E R12, desc[UR10][R4.64+0x18] ;  /* 0x0000180a040c7981 */ /* 0x000ea2000c1e1900 */
[----:B----4-:R-:W-:-:S04]  /*0500*/  FFMA R21, R21, R16, R26 ;  /* 0x0000001015157223 */ /* 0x010fc8000000001a */
[----:B-----5:R-:W-:Y:S01]  /*0510*/  FFMA R21, R18, R23, R21 ;  /* 0x0000001712157223 */ /* 0x020fe20000000015 */
[----:B------:R-:W-:-:S03]  /*0520*/  UIADD3 UR5, UPT, UPT, UR5, 0x10, URZ ;  /* 0x0000001005057890 */ /* 0x000fc6000fffe0ff */
[----:B---3--:R-:W-:Y:S01]  /*0530*/  FFMA R21, R20, R25, R21 ;  /* 0x0000001914157223 */ /* 0x008fe20000000015 */
[----:B------:R-:W-:-:S03]  /*0540*/  UISETP.NE.AND UP1, UPT, UR5, URZ, UPT ;  /* 0x000000ff0500728c */ /* 0x000fc6000bf25270 */
[----:B------:R-:W-:Y:S01]  /*0550*/  FFMA R19, R14, R19, R21 ;  /* 0x000000130e137223 */ /* 0x000fe20000000015 */
[----:B0-----:R-:W-:Y:S02]  /*0560*/  IADD3 R6, P0, PT, R6, 0x40, RZ ;  /* 0x0000004006067810 */ /* 0x001fe40007f1e0ff */
[----:B------:R-:W-:Y:S02]  /*0570*/  IADD3 R11, PT, PT, R11, 0x10, RZ ;  /* 0x000000100b0b7810 */ /* 0x000fe40007ffe0ff */
[----:B------:R-:W-:Y:S01]  /*0580*/  IADD3.X R7, PT, PT, RZ, R7, RZ, P0, !PT ;  /* 0x00000007ff077210 */ /* 0x000fe200007fe4ff */
[----:B--2---:R-:W-:-:S04]  /*0590*/  FFMA R15, R10, R15, R19 ;  /* 0x0000000f0a0f7223 */ /* 0x004fc80000000013 */
[----:B------:R-:W-:-:S04]  /*05a0*/  FFMA R22, R22, R27, R15 ;  /* 0x0000001b16167223 */ /* 0x000fc8000000000f */
[----:B------:R-:W-:-:S04]  /*05b0*/  FFMA R17, R17, R12, R22 ;  /* 0x0000000c11117223 */ /* 0x000fc80000000016 */
[----:B------:R-:W-:Y:S01]  /*05c0*/  FFMA R10, R24, R29, R17 ;  /* 0x0000001d180a7223 */ /* 0x000fe20000000011 */
[----:B------:R-:W-:Y:S06]  /*05d0*/  BRA.U UP1, `(.L_x_2) ;  /* 0xfffffffd01247547 */ /* 0x000fec000b83ffff */
.L_x_1:
[----:B------:R-:W-:Y:S05]  /*05e0*/  BRA.U !UP0, `(.L_x_0) ;  /* 0x0000000508587547 */ /* 0x000fea000b800000 */
[----:B------:R-:W-:Y:S02]  /*05f0*/  UISETP.GE.U32.AND UP0, UPT, UR7, 0x8, UPT ;  /* 0x000000080700788c */ /* 0x000fe4000bf06070 */
[----:B------:R-:W-:-:S04]  /*0600*/  ULOP3.LUT UR8, UR6, 0x7, URZ, 0xc0, !UPT ;  /* 0x0000000706087892 */ /* 0x000fc8000f8ec0ff */
[----:B------:R-:W-:-:S03]  /*0610*/  UISETP.NE.AND UP1, UPT, UR8, URZ, UPT ;  /* 0x000000ff0800728c */ /* 0x000fc6000bf25270 */
[----:B------:R-:W-:Y:S08]  /*0620*/  BRA.U !UP0, `(.L_x_3) ;  /* 0x00000001088c7547 */ /* 0x000ff0000b800000 */
[----:B------:R-:W0:Y:S01]  /*0630*/  LDC.64 R4, c[0x0][0x388] ;  /* 0x0000e200ff047b82 */ /* 0x000e220000000a00 */
[----:B------:R-:W1:Y:S01]  /*0640*/  LDCU.64 UR12, c[0x0][0x388] ;  /* 0x00007100ff0c77ac */ /* 0x000e620008000a00 */
[C---:B------:R-:W-:Y:S02]  /*0650*/  IADD3 R7, PT, PT, R13.reuse, UR4, RZ ;  /* 0x000000040d077c10 */ /* 0x040fe4000fffe0ff */
[----:B------:R-:W-:Y:S02]  /*0660*/  IADD3 R11, P0, PT, R13, UR4, RZ ;  /* 0x000000040d0b7c10 */ /* 0x000fe4000ff1e0ff */
[----:B------:R-:W-:Y:S02]  /*0670*/  IADD3 R3, PT, PT, R8, UR4, RZ ;  /* 0x0000000408037c10 */ /* 0x000fe4000fffe0ff */
[----:B------:R-:W-:Y:S02]  /*0680*/  IADD3.X R12, PT, PT, RZ, RZ, RZ, P0, !PT ;  /* 0x000000ffff0c7210 */ /* 0x000fe400007fe4ff */
[----:B-1----:R-:W-:Y:S01]  /*0690*/  LEA R2, P0, R11, UR12, 0x2 ;  /* 0x0000000c0b027c11 */ /* 0x002fe2000f8010ff */
[----:B0-----:R-:W-:-:S04]  /*06a0*/  IMAD.WIDE.U32 R6, R7, 0x4, R4 ;  /* 0x0000000407067825 */ /* 0x001fc800078e0004 */
[----:B------:R-:W-:Y:S01]  /*06b0*/  IMAD.WIDE R4, R3, 0x4, R4 ;  /* 0x0000000403047825 */ /* 0x000fe200078e0204 */
[----:B------:R-:W-:Y:S01]  /*06c0*/  LEA.HI.X R3, R11, UR13, R12, 0x2, P0 ;  /* 0x0000000d0b037c11 */ /* 0x000fe200080f140c */
        /* <DEDUP_REMOVED lines=16> */
[----:B------:R-:W-:Y:S01]  /*07d0*/  UIADD3 UR4, UPT, UPT, UR4, 0x8, URZ ;  /* 0x0000000804047890 */ /* 0x000fe2000fffe0ff */
[----:B--2---:R-:W-:-:S04]  /*07e0*/  FFMA R14, R17, R14, R10 ;  /* 0x0000000e110e7223 */ /* 0x004fc8000000000a */
[----:B---3--:R-:W-:-:S04]  /*07f0*/  FFMA R14, R19, R16, R14 ;  /* 0x00000010130e7223 */ /* 0x008fc8000000000e */
[----:B----4-:R-:W-:-:S04]  /*0800*/  FFMA R14, R21, R18, R14 ;  /* 0x00000012150e7223 */ /* 0x010fc8000000000e */
[----:B-----5:R-:W-:-:S04]  /*0810*/  FFMA R14, R23, R20, R14 ;  /* 0x00000014170e7223 */ /* 0x020fc8000000000e */
[----:B------:R-:W-:-:S04]  /*0820*/  FFMA R25, R25, R22, R14 ;  /* 0x0000001619197223 */ /* 0x000fc8000000000e */
[----:B------:R-:W-:-:S04]  /*0830*/  FFMA R15, R12, R15, R25 ;  /* 0x0000000f0c0f7223 */ /* 0x000fc80000000019 */
[----:B------:R-:W-:-:S04]  /*0840*/  FFMA R6, R6, R7, R15 ;  /* 0x0000000706067223 */ /* 0x000fc8000000000f */
[----:B------:R-:W-:-:S07]  /*0850*/  FFMA R10, R11, R24, R6 ;  /* 0x000000180b0a7223 */ /* 0x000fce0000000006 */
.L_x_3:
        /* <DEDUP_REMOVED lines=22> */
[----:B------:R-:W5:Y:S01]  /*09c0*/  LDG.E R17, desc[UR10][R4.64+0xc] ;  /* 0x00000c0a04117981 */ /* 0x000f62000c1e1900 */
[----:B------:R-:W-:Y:S01]  /*09d0*/  UIADD3 UR4, UPT, UPT, UR4, 0x4, URZ ;  /* 0x0000000404047890 */ /* 0x000fe2000fffe0ff */
[----:B--2---:R-:W-:-:S04]  /*09e0*/  FFMA R11, R7, R11, R10 ;  /* 0x0000000b070b7223 */ /* 0x004fc8000000000a */
[----:B---3--:R-:W-:-:S04]  /*09f0*/  FFMA R11, R12, R14, R11 ;  /* 0x0000000e0c0b7223 */ /* 0x008fc8000000000b */
[----:B----4-:R-:W-:-:S04]  /*0a00*/  FFMA R11, R16, R15, R11 ;  /* 0x0000000f100b7223 */ /* 0x010fc8000000000b */
[----:B-----5:R-:W-:-:S07]  /*0a10*/  FFMA R10, R18, R17, R11 ;  /* 0x00000011120a7223 */ /* 0x020fce000000000b */
.L_x_4:
[----:B------:R-:W-:Y:S05]  /*0a20*/  BRA.U !UP1, `(.L_x_0) ;  /* 0x0000000109487547 */ /* 0x000fea000b800000 */
[----:B------:R-:W0:Y:S01]  /*0a30*/  LDC.64 R2, c[0x0][0x388] ;  /* 0x0000e200ff027b82 */ /* 0x000e220000000a00 */
[----:B------:R-:W-:Y:S01]  /*0a40*/  IADD3 R5, PT, PT, R13, UR4, RZ ;  /* 0x000000040d057c10 */ /* 0x000fe2000fffe0ff */
[----:B------:R-:W-:Y:S01]  /*0a50*/  UIADD3 UR5, UPT, UPT, -UR5, URZ, URZ ;  /* 0x000000ff05057290 */ /* 0x000fe2000fffe1ff */
[----:B------:R-:W-:-:S03]  /*0a60*/  IADD3 R11, PT, PT, R8, UR4, RZ ;  /* 0x00000004080b7c10 */ /* 0x000fc6000fffe0ff */
[----:B0-----:R-:W-:-:S03]  /*0a70*/  IMAD.WIDE.U32 R4, R5, 0x4, R2 ;  /* 0x0000000405047825 */ /* 0x001fc600078e0002 */
[----:B------:R-:W-:Y:S02]  /*0a80*/  MOV R6, R4 ;  /* 0x0000000400067202 */ /* 0x000fe40000000f00 */
[----:B------:R-:W-:-:S07]  /*0a90*/  MOV R13, R5 ;  /* 0x00000005000d7202 */ /* 0x000fce0000000f00 */
.L_x_5:
[----:B------:R-:W-:Y:S01]  /*0aa0*/  IMAD.WIDE R4, R11, 0x4, R2 ;  /* 0x000000040b047825 */ /* 0x000fe200078e0202 */
[----:B------:R-:W-:-:S05]  /*0ab0*/  MOV R7, R13 ;  /* 0x0000000d00077202 */ /* 0x000fca0000000f00 */
[----:B------:R-:W2:Y:S04]  /*0ac0*/  LDG.E R4, desc[UR10][R4.64] ;  /* 0x0000000a04047981 */ /* 0x000ea8000c1e1900 */
[----:B------:R0:W2:Y:S01]  /*0ad0*/  LDG.E R7, desc[UR10][R6.64] ;  /* 0x0000000a06077981 */ /* 0x0000a2000c1e1900 */
[----:B------:R-:W-:Y:S01]  /*0ae0*/  UIADD3 UR5, UPT, UPT, UR5, 0x1, URZ ;  /* 0x0000000105057890 */ /* 0x000fe2000fffe0ff */
[----:B------:R-:W-:-:S03]  /*0af0*/  IADD3 R11, PT, PT, R11, 0x1, RZ ;  /* 0x000000010b0b7810 */ /* 0x000fc60007ffe0ff */
[----:B------:R-:W-:Y:S01]  /*0b00*/  UISETP.NE.AND UP0, UPT, UR5, URZ, UPT ;  /* 0x000000ff0500728c */ /* 0x000fe2000bf05270 */
[----:B0-----:R-:W-:-:S04]  /*0b10*/  IADD3 R6, P0, PT, R6, 0x4, RZ ;  /* 0x0000000406067810 */ /* 0x001fc80007f1e0ff */
[----:B------:R-:W-:Y:S01]  /*0b20*/  IADD3.X R13, PT, PT, RZ, R13, RZ, P0, !PT ;  /* 0x0000000dff0d7210 */ /* 0x000fe200007fe4ff */
[----:B--2---:R-:W-:-:S03]  /*0b30*/  FFMA R10, R7, R4, R10 ;  /* 0x00000004070a7223 */ /* 0x004fc6000000000a */
[----:B------:R-:W-:Y:S05]  /*0b40*/  BRA.U UP0, `(.L_x_5) ;  /* 0xfffffffd00d47547 */ /* 0x000fea000b83ffff */
.L_x_0:
[----:B------:R-:W0:Y:S01]  /*0b50*/  LDC.64 R2, c[0x0][0x390] ;  /* 0x0000e400ff027b82 */ /* 0x000e220000000a00 */
[----:B------:R-:W-:-:S04]  /*0b60*/  IMAD R9, R9, UR9, R0 ;  /* 0x0000000909097c24 */ /* 0x000fc8000f8e0200 */
[----:B0-----:R-:W-:-:S05]  /*0b70*/  IMAD.WIDE.U32 R2, R9, 0x4, R2 ;  /* 0x0000000409027825 */ /* 0x001fca00078e0002 */
[----:B------:R-:W-:Y:S01]  /*0b80*/  STG.E desc[UR10][R2.64], R10 ;  /* 0x0000000a02007986 */ /* 0x000fe2000c10190a */
[----:B------:R-:W-:Y:S05]  /*0b90*/  EXIT ;  /* 0x000000000000794d */ /* 0x000fea0003800000 */
.L_x_6:
[----:B------:R-:W-:-:S00]  /*0ba0*/  BRA `(.L_x_6) ;  /* 0xfffffffc00fc7947 */ /* 0x000fc0000383ffff */
[----:B------:R-:W-:-:S00]  /*0bb0*/  NOP ;  /* 0x0000000000007918 */ /* 0x000fc00000000000 */
        /* <DEDUP_REMOVED lines=12> */
.L_x_7:


//--------------------- .nv.shared.reserved.0     --------------------------
	.section	.nv.shared.reserved.0,"aw",@nobits
	.weak		__nv_reservedSMEM_offset_0_alias
	.size		__nv_reservedSMEM_offset_0_alias, 0, 64
	.other		__nv_reservedSMEM_offset_0_alias,@"STO_CUDA_RESERVED_SHARED STV_DEFAULT"
__nv_reservedSMEM_offset_0_alias:
	.zero		0
	.zero		64


//--------------------- .nv.constant0._Z8mykerneliiPKfPf --------------------------
	.section	.nv.constant0._Z8mykerneliiPKfPf,"a",@progbits
	.sectionflags	@""
	.align	4
.nv.constant0._Z8mykerneliiPKfPf:
	.zero		920


//--------------------- SYMBOLS --------------------------

	.type		.nv.reservedSmem.offset0,@object
	.size		.nv.reservedSmem.offset0,0x4
